//
// Generated by NVIDIA NVVM Compiler
//
// Compiler Build ID: CL-36424714
// Cuda compilation tools, release 13.0, V13.0.88
// Based on NVVM 20.0.0
//

.version 9.0
.target sm_100
.address_size 64

	// .globl	_Z7stencilPfS_

.visible .entry _Z7stencilPfS_(
	.param .u64 .ptr .align 1 _Z7stencilPfS__param_0,
	.param .u64 .ptr .align 1 _Z7stencilPfS__param_1
)
{
	.reg .pred 	%p<8>;
	.reg .b32 	%r<26>;
	.reg .b32 	%f<20>;
	.reg .b64 	%rd<11>;

	ld.param.u64 	%rd4, [_Z7stencilPfS__param_0];
	ld.param.u64 	%rd3, [_Z7stencilPfS__param_1];
	cvta.to.global.u64 	%rd1, %rd4;
	mov.u32 	%r10, %tid.x;
	mov.u32 	%r11, %ctaid.x;
	mov.u32 	%r12, %ntid.x;
	mad.lo.s32 	%r1, %r11, %r12, %r10;
	mov.u32 	%r13, %tid.y;
	mov.u32 	%r14, %ctaid.y;
	mov.u32 	%r15, %ntid.y;
	mad.lo.s32 	%r16, %r14, %r15, %r13;
	setp.gt.s32 	%p1, %r1, 3;
	setp.gt.u32 	%p2, %r16, 3;
	or.pred  	%p3, %p1, %p2;
	@%p3 bra 	$L__BB0_8;
	shl.b32 	%r18, %r1, 2;
	add.s32 	%r3, %r18, %r16;
	mul.wide.s32 	%rd5, %r3, 4;
	add.s64 	%rd2, %rd1, %rd5;
	ld.global.f32 	%f18, [%rd2];
	setp.eq.s32 	%p4, %r16, 0;
	mov.b32 	%r22, 2;
	@%p4 bra 	$L__BB0_3;
	ld.global.f32 	%f10, [%rd2+-4];
	add.f32 	%f18, %f18, %f10;
	setp.gt.u32 	%p5, %r16, 2;
	mov.b32 	%r24, 2;
	mov.b32 	%r22, 3;
	@%p5 bra 	$L__BB0_4;
$L__BB0_3:
	ld.global.f32 	%f11, [%rd2+4];
	add.f32 	%f18, %f18, %f11;
	mov.u32 	%r24, %r22;
$L__BB0_4:
	setp.lt.s32 	%p6, %r1, 1;
	@%p6 bra 	$L__BB0_6;
	add.s32 	%r21, %r3, -4;
	mul.wide.u32 	%rd6, %r21, 4;
	add.s64 	%rd7, %rd1, %rd6;
	ld.global.f32 	%f12, [%rd7];
	add.f32 	%f18, %f18, %f12;
	add.s32 	%r24, %r24, 1;
	setp.gt.u32 	%p7, %r1, 2;
	@%p7 bra 	$L__BB0_7;
$L__BB0_6:
	ld.global.f32 	%f13, [%rd2+16];
	add.f32 	%f18, %f18, %f13;
	add.s32 	%r24, %r24, 1;
$L__BB0_7:
	cvt.rn.f32.u32 	%f14, %r24;
	div.rn.f32 	%f15, %f18, %f14;
	cvta.to.global.u64 	%rd8, %rd3;
	add.s64 	%rd10, %rd8, %rd5;
	st.global.f32 	[%rd10], %f15;
$L__BB0_8:
	ret;

}


// ===== COMPILED SASS (sm_100) =====

	.target	sm_100

	.elftype	@"ET_EXEC"


//--------------------- .note.nv.tkinfo           --------------------------
	.section	.note.nv.tkinfo,"",@"SHT_NOTE"
	.sectionflags	@"SHF_NOTE_NV_TKINFO"
	.tkinfo
        /*0018*/ 	.word	0x00000002
        /*0030*/ 	.string	""
        /*0030*/ 	.string	"ptxas"
        /*0030*/ 	.string	"Cuda compilation tools, release 13.0, V13.0.88"
        /*0030*/ 	.string	"Build cuda_13.0.r13.0/compiler.36424714_0"
        /*0030*/ 	.string	"-arch sm_100 -m 64 "



//--------------------- .note.nv.cuinfo           --------------------------
	.section	.note.nv.cuinfo,"",@"SHT_NOTE"
	.sectionflags	@"SHF_NOTE_NV_CUINFO"
        /*0018*/ 	.short	0x0002
        /*001a*/ 	.short	0x0064
        /*001c*/ 	.short	0x0082
	.zero		2


//--------------------- .nv.info                  --------------------------
	.section	.nv.info,"",@"SHT_CUDA_INFO"
	.align	4


	//----- nvinfo : EIATTR_REGCOUNT
	.align		4
        /*0000*/ 	.byte	0x04, 0x2f
        /*0002*/ 	.short	(.L_1 - .L_0)
	.align		4
.L_0:
        /*0004*/ 	.word	index@(_Z7stencilPfS_)
        /*0008*/ 	.word	0x00000010


	//----- nvinfo : EIATTR_FRAME_SIZE
	.align		4
.L_1:
        /*000c*/ 	.byte	0x04, 0x11
        /*000e*/ 	.short	(.L_3 - .L_2)
	.align		4
.L_2:
        /*0010*/ 	.word	index@($__internal_0_$__cuda_sm3x_div_rn_noftz_f32_slowpath)
        /*0014*/ 	.word	0x00000000


	//----- nvinfo : EIATTR_FRAME_SIZE
	.align		4
.L_3:
        /*0018*/ 	.byte	0x04, 0x11
        /*001a*/ 	.short	(.L_5 - .L_4)
	.align		4
.L_4:
        /*001c*/ 	.word	index@(_Z7stencilPfS_)
        /*0020*/ 	.word	0x00000000


	//----- nvinfo : EIATTR_MIN_STACK_SIZE
	.align		4
.L_5:
        /*0024*/ 	.byte	0x04, 0x12
        /*0026*/ 	.short	(.L_7 - .L_6)
	.align		4
.L_6:
        /*0028*/ 	.word	index@(_Z7stencilPfS_)
        /*002c*/ 	.word	0x00000000
.L_7:


//--------------------- .nv.compat                --------------------------
	.section	.nv.compat,"",@"SHT_CUDA_COMPAT_INFO"
	.align	4
        /*0000*/ 	.byte	0x02, 0x09, 0x00, 0x00, 0x02, 0x02, 0x01, 0x00, 0x02, 0x05, 0x05, 0x00, 0x03, 0x07, 0x01, 0x01
        /*0010*/ 	.byte	0x02, 0x03, 0x00, 0x00, 0x02, 0x06, 0x01, 0x00, 0x04, 0x0b, 0x08, 0x00, 0x01, 0x00, 0x00, 0x00
        /*0020*/ 	.byte	0x00, 0x00, 0x00, 0x00


//--------------------- .nv.info._Z7stencilPfS_   --------------------------
	.section	.nv.info._Z7stencilPfS_,"",@"SHT_CUDA_INFO"
	.sectionflags	@""
	.align	4


	//----- nvinfo : EIATTR_CUDA_API_VERSION
	.align		4
        /*0000*/ 	.byte	0x04, 0x37
        /*0002*/ 	.short	(.L_9 - .L_8)
.L_8:
        /*0004*/ 	.word	0x00000082


	//----- nvinfo : EIATTR_KPARAM_INFO
	.align		4
.L_9:
        /*0008*/ 	.byte	0x04, 0x17
        /*000a*/ 	.short	(.L_11 - .L_10)
.L_10:
        /*000c*/ 	.word	0x00000000
        /*0010*/ 	.short	0x0001
        /*0012*/ 	.short	0x0008
        /*0014*/ 	.byte	0x00, 0xf5, 0x21, 0x00


	//----- nvinfo : EIATTR_KPARAM_INFO
	.align		4
.L_11:
        /*0018*/ 	.byte	0x04, 0x17
        /*001a*/ 	.short	(.L_13 - .L_12)
.L_12:
        /*001c*/ 	.word	0x00000000
        /*0020*/ 	.short	0x0000
        /*0022*/ 	.short	0x0000
        /*0024*/ 	.byte	0x00, 0xf5, 0x21, 0x00


	//----- nvinfo : EIATTR_SPARSE_MMA_MASK
	.align		4
.L_13:
        /*0028*/ 	.byte	0x03, 0x50
        /*002a*/ 	.short	0x0000


	//----- nvinfo : EIATTR_MAXREG_COUNT
	.align		4
        /*002c*/ 	.byte	0x03, 0x1b
        /*002e*/ 	.short	0x00ff


	//----- nvinfo : EIATTR_MERCURY_ISA_VERSION
	.align		4
        /*0030*/ 	.byte	0x03, 0x5f
        /*0032*/ 	.short	0x0101


	//----- nvinfo : EIATTR_VRC_CTA_INIT_COUNT
	.align		4
        /*0034*/ 	.byte	0x02, 0x4a
	.zero		1
	.zero		1


	//----- nvinfo : EIATTR_EXIT_INSTR_OFFSETS
	.align		4
        /*0038*/ 	.byte	0x04, 0x1c
        /*003a*/ 	.short	(.L_15 - .L_14)


	//   ....[0]....
.L_14:
        /*003c*/ 	.word	0x000000b0


	//   ....[1]....
        /*0040*/ 	.word	0x00000470


	//----- nvinfo : EIATTR_CRS_STACK_SIZE
	.align		4
.L_15:
        /*0044*/ 	.byte	0x04, 0x1e
        /*0046*/ 	.short	(.L_17 - .L_16)
.L_16:
        /*0048*/ 	.word	0x00000000


	//----- nvinfo : EIATTR_CBANK_PARAM_SIZE
	.align		4
.L_17:
        /*004c*/ 	.byte	0x03, 0x19
        /*004e*/ 	.short	0x0010


	//----- nvinfo : EIATTR_PARAM_CBANK
	.align		4
        /*0050*/ 	.byte	0x04, 0x0a
        /*0052*/ 	.short	(.L_19 - .L_18)
	.align		4
.L_18:
        /*0054*/ 	.word	index@(.nv.constant0._Z7stencilPfS_)
        /*0058*/ 	.short	0x0380
        /*005a*/ 	.short	0x0010


	//----- nvinfo : EIATTR_SW_WAR
	.align		4
.L_19:
        /*005c*/ 	.byte	0x04, 0x36
        /*005e*/ 	.short	(.L_21 - .L_20)
.L_20:
        /*0060*/ 	.word	0x00000008
.L_21:


//--------------------- .nv.callgraph             --------------------------
	.section	.nv.callgraph,"",@"SHT_CUDA_CALLGRAPH"
	.align	4
	.sectionentsize	8
	.align		4
        /*0000*/ 	.word	0x00000000
	.align		4
        /*0004*/ 	.word	0xffffffff
	.align		4
        /*0008*/ 	.word	0x00000000
	.align		4
        /*000c*/ 	.word	0xfffffffe
	.align		4
        /*0010*/ 	.word	0x00000000
	.align		4
        /*0014*/ 	.word	0xfffffffd
	.align		4
        /*0018*/ 	.word	0x00000000
	.align		4
        /*001c*/ 	.word	0xfffffffc


//--------------------- .text._Z7stencilPfS_      --------------------------
	.section	.text._Z7stencilPfS_,"ax",@progbits
	.align	128
        .global         _Z7stencilPfS_
        .type           _Z7stencilPfS_,@function
        .size           _Z7stencilPfS_,(.L_x_22 - _Z7stencilPfS_)
        .other          _Z7stencilPfS_,@"STO_CUDA_ENTRY STV_DEFAULT"
_Z7stencilPfS_:
.text._Z7stencilPfS_:
[----:B------:R-:W-:Y:S01]  /*0000*/  LDC R1, c[0x0][0x37c] ;  /* 0x0000df00ff017b82 */ /* 0x000fe20000000800 */
[----:B------:R-:W0:Y:S07]  /*0010*/  S2R R3, SR_TID.Y ;  /* 0x0000000000037919 */ /* 0x000e2e0000002200 */
[----:B------:R-:W1:Y:S01]  /*0020*/  LDC R5, c[0x0][0x360] ;  /* 0x0000d800ff057b82 */ /* 0x000e620000000800 */
[----:B------:R-:W1:Y:S07]  /*0030*/  S2R R0, SR_TID.X ;  /* 0x0000000000007919 */ /* 0x000e6e0000002100 */
[----:B------:R-:W0:Y:S08]  /*0040*/  S2UR UR5, SR_CTAID.Y ;  /* 0x00000000000579c3 */ /* 0x000e300000002600 */
[----:B------:R-:W0:Y:S08]  /*0050*/  LDC R2, c[0x0][0x364] ;  /* 0x0000d900ff027b82 */ /* 0x000e300000000800 */
[----:B------:R-:W1:Y:S01]  /*0060*/  S2UR UR4, SR_CTAID.X ;  /* 0x00000000000479c3 */ /* 0x000e620000002500 */
[----:B0-----:R-:W-:-:S05]  /*0070*/  IMAD R3, R2, UR5, R3 ;  /* 0x0000000502037c24 */ /* 0x001fca000f8e0203 */
[----:B------:R-:W-:Y:S01]  /*0080*/  ISETP.GT.U32.AND P0, PT, R3, 0x3, PT ;  /* 0x000000030300780c */ /* 0x000fe20003f04070 */
[----:B-1----:R-:W-:-:S05]  /*0090*/  IMAD R0, R5, UR4, R0 ;  /* 0x0000000405007c24 */ /* 0x002fca000f8e0200 */
[----:B------:R-:W-:-:S13]  /*00a0*/  ISETP.GT.OR P0, PT, R0, 0x3, P0 ;  /* 0x000000030000780c */ /* 0x000fda0000704670 */
[----:B------:R-:W-:Y:S05]  /*00b0*/  @P0 EXIT ;  /* 0x000000000000094d */ /* 0x000fea0003800000 */
[----:B------:R-:W0:Y:S01]  /*00c0*/  LDC.64 R6, c[0x0][0x380] ;  /* 0x0000e000ff067b82 */ /* 0x000e220000000a00 */
[----:B------:R-:W1:Y:S01]  /*00d0*/  LDCU.64 UR4, c[0x0][0x358] ;  /* 0x00006b00ff0477ac */ /* 0x000e620008000a00 */
[----:B------:R-:W-:-:S04]  /*00e0*/  IMAD R2, R0, 0x4, R3 ;  /* 0x0000000400027824 */ /* 0x000fc800078e0203 */
[----:B0-----:R-:W-:-:S05]  /*00f0*/  IMAD.WIDE R4, R2, 0x4, R6 ;  /* 0x0000000402047825 */ /* 0x001fca00078e0206 */
[----:B-1----:R0:W5:Y:S01]  /*0100*/  LDG.E R9, desc[UR4][R4.64] ;  /* 0x0000000404097981 */ /* 0x002162000c1e1900 */
[----:B------:R-:W-:Y:S01]  /*0110*/  ISETP.NE.AND P0, PT, R3, RZ, PT ;  /* 0x000000ff0300720c */ /* 0x000fe20003f05270 */
[----:B------:R-:W-:Y:S04]  /*0120*/  BSSY.RECONVERGENT B1, `(.L_x_0) ;  /* 0x000000f000017945 */ /* 0x000fe80003800200 */
[----:B------:R-:W-:Y:S01]  /*0130*/  BSSY.RELIABLE B0, `(.L_x_1) ;  /* 0x000000a000007945 */ /* 0x000fe20003800100 */
[----:B------:R-:W-:-:S07]  /*0140*/  IMAD.MOV.U32 R8, RZ, RZ, 0x2 ;  /* 0x00000002ff087424 */ /* 0x000fce00078e00ff */
[----:B0-----:R-:W-:Y:S05]  /*0150*/  @!P0 BRA `(.L_x_2) ;  /* 0x00000000001c8947 */ /* 0x001fea0003800000 */
[----:B------:R-:W2:Y:S01]  /*0160*/  LDG.E R8, desc[UR4][R4.64+-0x4] ;  /* 0xfffffc0404087981 */ /* 0x000ea2000c1e1900 */
[----:B------:R-:W-:Y:S01]  /*0170*/  ISETP.GT.U32.AND P0, PT, R3, 0x2, PT ;  /* 0x000000020300780c */ /* 0x000fe20003f04070 */
[----:B------:R-:W-:-:S12]  /*0180*/  IMAD.MOV.U32 R3, RZ, RZ, 0x2 ;  /* 0x00000002ff037424 */ /* 0x000fd800078e00ff */
[----:B------:R-:W-:Y:S05]  /*0190*/  @P0 BREAK.RELIABLE B0 ;  /* 0x0000000000000942 */ /* 0x000fea0003800100 */
[----:B--2--5:R-:W-:Y:S01]  /*01a0*/  FADD R9, R9, R8 ;  /* 0x0000000809097221 */ /* 0x024fe20000000000 */
[----:B------:R-:W-:Y:S06]  /*01b0*/  @P0 BRA `(.L_x_3) ;  /* 0x0000000000140947 */ /* 0x000fec0003800000 */
[----:B------:R-:W-:-:S07]  /*01c0*/  IMAD.MOV.U32 R8, RZ, RZ, 0x3 ;  /* 0x00000003ff087424 */ /* 0x000fce00078e00ff */
.L_x_2:
[----:B------:R-:W-:Y:S05]  /*01d0*/  BSYNC.RELIABLE B0 ;  /* 0x0000000000007941 */ /* 0x000fea0003800100 */
.L_x_1:
[----:B------:R-:W2:Y:S01]  /*01e0*/  LDG.E R10, desc[UR4][R4.64+0x4] ;  /* 0x00000404040a7981 */ /* 0x000ea2000c1e1900 */
[----:B------:R-:W-:Y:S02]  /*01f0*/  IMAD.MOV.U32 R3, RZ, RZ, R8 ;  /* 0x000000ffff037224 */ /* 0x000fe400078e0008 */
[----:B--2--5:R-:W-:-:S07]  /*0200*/  FADD R9, R10, R9 ;  /* 0x000000090a097221 */ /* 0x024fce0000000000 */
.L_x_3:
[----:B------:R-:W-:Y:S05]  /*0210*/  BSYNC.RECONVERGENT B1 ;  /* 0x0000000000017941 */ /* 0x000fea0003800200 */
.L_x_0:
[----:B------:R-:W-:Y:S05]  /*0220*/  WARPSYNC.ALL ;  /* 0x0000000000007948 */ /* 0x000fea0003800000 */
[----:B------:R-:W-:Y:S01]  /*0230*/  ISETP.GE.AND P0, PT, R0, 0x1, PT ;  /* 0x000000010000780c */ /* 0x000fe20003f06270 */
[----:B------:R-:W-:Y:S04]  /*0240*/  BSSY.RECONVERGENT B2, `(.L_x_4) ;  /* 0x000000f000027945 */ /* 0x000fe80003800200 */
[----:B------:R-:W-:Y:S08]  /*0250*/  BSSY.RELIABLE B1, `(.L_x_5) ;  /* 0x000000a000017945 */ /* 0x000ff00003800100 */
[----:B------:R-:W-:Y:S05]  /*0260*/  @!P0 BRA `(.L_x_6) ;  /* 0x0000000000208947 */ /* 0x000fea0003800000 */
[----:B------:R-:W-:-:S04]  /*0270*/  VIADD R11, R2, 0xfffffffc ;  /* 0xfffffffc020b7836 */ /* 0x000fc80000000000 */
[----:B------:R-:W-:-:S06]  /*0280*/  IMAD.WIDE.U32 R6, R11, 0x4, R6 ;  /* 0x000000040b067825 */ /* 0x000fcc00078e0006 */
[----:B------:R-:W2:Y:S01]  /*0290*/  LDG.E R6, desc[UR4][R6.64] ;  /* 0x0000000406067981 */ /* 0x000ea2000c1e1900 */
[----:B------:R-:W-:Y:S01]  /*02a0*/  ISETP.GT.U32.AND P0, PT, R0, 0x2, PT ;  /* 0x000000020000780c */ /* 0x000fe20003f04070 */
[----:B------:R-:W-:-:S12]  /*02b0*/  VIADD R3, R3, 0x1 ;  /* 0x0000000103037836 */ /* 0x000fd80000000000 */
[----:B------:R-:W-:Y:S05]  /*02c0*/  @P0 BREAK.RELIABLE B1 ;  /* 0x0000000000010942 */ /* 0x000fea0003800100 */
[----:B--2---:R-:W-:Y:S01]  /*02d0*/  FADD R9, R9, R6 ;  /* 0x0000000609097221 */ /* 0x004fe20000000000 */
[----:B------:R-:W-:Y:S06]  /*02e0*/  @P0 BRA `(.L_x_7) ;  /* 0x0000000000100947 */ /* 0x000fec0003800000 */
.L_x_6:
[----:B------:R-:W-:Y:S05]  /*02f0*/  BSYNC.RELIABLE B1 ;  /* 0x0000000000017941 */ /* 0x000fea0003800100 */
.L_x_5:
[----:B------:R-:W2:Y:S01]  /*0300*/  LDG.E R4, desc[UR4][R4.64+0x10] ;  /* 0x0000100404047981 */ /* 0x000ea2000c1e1900 */
[----:B------:R-:W-:Y:S02]  /*0310*/  VIADD R3, R3, 0x1 ;  /* 0x0000000103037836 */ /* 0x000fe40000000000 */
[----:B--2---:R-:W-:-:S07]  /*0320*/  FADD R9, R4, R9 ;  /* 0x0000000904097221 */ /* 0x004fce0000000000 */
.L_x_7:
[----:B------:R-:W-:Y:S05]  /*0330*/  BSYNC.RECONVERGENT B2 ;  /* 0x0000000000027941 */ /* 0x000fea0003800200 */
.L_x_4:
[----:B------:R-:W-:Y:S05]  /*0340*/  WARPSYNC.ALL ;  /* 0x0000000000007948 */ /* 0x000fea0003800000 */
[----:B------:R-:W-:Y:S01]  /*0350*/  I2FP.F32.U32 R6, R3 ;  /* 0x0000000300067245 */ /* 0x000fe20000201000 */
[----:B------:R-:W-:Y:S03]  /*0360*/  BSSY.RECONVERGENT B2, `(.L_x_8) ;  /* 0x000000d000027945 */ /* 0x000fe60003800200 */
[----:B------:R-:W0:Y:S08]  /*0370*/  MUFU.RCP R0, R6 ;  /* 0x0000000600007308 */ /* 0x000e300000001000 */
[----:B------:R-:W1:Y:S01]  /*0380*/  FCHK P0, R9, R6 ;  /* 0x0000000609007302 */ /* 0x000e620000000000 */
[----:B0-----:R-:W-:-:S04]  /*0390*/  FFMA R3, -R6, R0, 1 ;  /* 0x3f80000006037423 */ /* 0x001fc80000000100 */
[----:B------:R-:W-:-:S04]  /*03a0*/  FFMA R0, R0, R3, R0 ;  /* 0x0000000300007223 */ /* 0x000fc80000000000 */
[----:B------:R-:W-:-:S04]  /*03b0*/  FFMA R3, R0, R9, RZ ;  /* 0x0000000900037223 */ /* 0x000fc800000000ff */
[----:B------:R-:W-:-:S04]  /*03c0*/  FFMA R4, -R6, R3, R9 ;  /* 0x0000000306047223 */ /* 0x000fc80000000109 */
[----:B------:R-:W-:Y:S01]  /*03d0*/  FFMA R7, R0, R4, R3 ;  /* 0x0000000400077223 */ /* 0x000fe20000000003 */
[----:B-1----:R-:W-:Y:S06]  /*03e0*/  @!P0 BRA `(.L_x_9) ;  /* 0x0000000000108947 */ /* 0x002fec0003800000 */
[----:B------:R-:W-:Y:S01]  /*03f0*/  IMAD.MOV.U32 R3, RZ, RZ, R9 ;  /* 0x000000ffff037224 */ /* 0x000fe200078e0009 */
[----:B------:R-:W-:-:S07]  /*0400*/  MOV R4, 0x420 ;  /* 0x0000042000047802 */ /* 0x000fce0000000f00 */
[----:B------:R-:W-:Y:S05]  /*0410*/  CALL.REL.NOINC `($__internal_0_$__cuda_sm3x_div_rn_noftz_f32_slowpath) ;  /* 0x0000000000187944 */ /* 0x000fea0003c00000 */
[----:B------:R-:W-:-:S07]  /*0420*/  IMAD.MOV.U32 R7, RZ, RZ, R0 ;  /* 0x000000ffff077224 */ /* 0x000fce00078e0000 */
.L_x_9:
[----:B------:R-:W-:Y:S05]  /*0430*/  BSYNC.RECONVERGENT B2 ;  /* 0x0000000000027941 */ /* 0x000fea0003800200 */
.L_x_8:
[----:B------:R-:W0:Y:S02]  /*0440*/  LDC.64 R4, c[0x0][0x388] ;  /* 0x0000e200ff047b82 */ /* 0x000e240000000a00 */
[----:B0-----:R-:W-:-:S05]  /*0450*/  IMAD.WIDE R2, R2, 0x4, R4 ;  /* 0x0000000402027825 */ /* 0x001fca00078e0204 */
[----:B------:R-:W-:Y:S01]  /*0460*/  STG.E desc[UR4][R2.64], R7 ;  /* 0x0000000702007986 */ /* 0x000fe2000c101904 */
[----:B------:R-:W-:Y:S05]  /*0470*/  EXIT ;  /* 0x000000000000794d */ /* 0x000fea0003800000 */
        .weak           $__internal_0_$__cuda_sm3x_div_rn_noftz_f32_slowpath
        .type           $__internal_0_$__cuda_sm3x_div_rn_noftz_f32_slowpath,@function
        .size           $__internal_0_$__cuda_sm3x_div_rn_noftz_f32_slowpath,(.L_x_22 - $__internal_0_$__cuda_sm3x_div_rn_noftz_f32_slowpath)
$__internal_0_$__cuda_sm3x_div_rn_noftz_f32_slowpath:
[----:B------:R-:W-:Y:S01]  /*0480*/  SHF.R.U32.HI R5, RZ, 0x17, R6 ;  /* 0x00000017ff057819 */ /* 0x000fe20000011606 */
[----:B------:R-:W-:Y:S01]  /*0490*/  BSSY.RECONVERGENT B3, `(.L_x_10) ;  /* 0x0000063000037945 */ /* 0x000fe20003800200 */
[----:B------:R-:W-:Y:S02]  /*04a0*/  SHF.R.U32.HI R0, RZ, 0x17, R3 ;  /* 0x00000017ff007819 */ /* 0x000fe40000011603 */
[----:B------:R-:W-:Y:S02]  /*04b0*/  LOP3.LUT R13, R5, 0xff, RZ, 0xc0, !PT ;  /* 0x000000ff050d7812 */ /* 0x000fe400078ec0ff */
[----:B------:R-:W-:-:S03]  /*04c0*/  LOP3.LUT R10, R0, 0xff, RZ, 0xc0, !PT ;  /* 0x000000ff000a7812 */ /* 0x000fc600078ec0ff */
[----:B------:R-:W-:Y:S02]  /*04d0*/  VIADD R8, R13, 0xffffffff ;  /* 0xffffffff0d087836 */ /* 0x000fe40000000000 */
[----:B------:R-:W-:-:S03]  /*04e0*/  VIADD R7, R10, 0xffffffff ;  /* 0xffffffff0a077836 */ /* 0x000fc60000000000 */
[----:B------:R-:W-:-:S04]  /*04f0*/  ISETP.GT.U32.AND P0, PT, R8, 0xfd, PT ;  /* 0x000000fd0800780c */ /* 0x000fc80003f04070 */
[----:B------:R-:W-:-:S13]  /*0500*/  ISETP.GT.U32.OR P0, PT, R7, 0xfd, P0 ;  /* 0x000000fd0700780c */ /* 0x000fda0000704470 */
[----:B------:R-:W-:Y:S01]  /*0510*/  @!P0 IMAD.MOV.U32 R5, RZ, RZ, RZ ;  /* 0x000000ffff058224 */ /* 0x000fe200078e00ff */
[----:B------:R-:W-:Y:S06]  /*0520*/  @!P0 BRA `(.L_x_11) ;  /* 0x0000000000608947 */ /* 0x000fec0003800000 */
[----:B------:R-:W-:Y:S01]  /*0530*/  FSETP.GTU.FTZ.AND P0, PT, |R3|, +INF , PT ;  /* 0x7f8000000300780b */ /* 0x000fe20003f1c200 */
[----:B------:R-:W-:Y:S01]  /*0540*/  IMAD.MOV.U32 R0, RZ, RZ, R6 ;  /* 0x000000ffff007224 */ /* 0x000fe200078e0006 */
[----:B------:R-:W-:-:S04]  /*0550*/  FSETP.GTU.FTZ.AND P1, PT, |R6|, +INF , PT ;  /* 0x7f8000000600780b */ /* 0x000fc80003f3c200 */
[----:B------:R-:W-:-:S13]  /*0560*/  PLOP3.LUT P0, PT, P0, P1, PT, 0xf8, 0x8f ;  /* 0x00000000008f781c */ /* 0x000fda0000703f70 */
[----:B------:R-:W-:Y:S05]  /*0570*/  @P0 BRA `(.L_x_12) ;  /* 0x00000004004c0947 */ /* 0x000fea0003800000 */
[----:B------:R-:W-:-:S13]  /*0580*/  LOP3.LUT P0, RZ, R6, 0x7fffffff, R3, 0xc8, !PT ;  /* 0x7fffffff06ff7812 */ /* 0x000fda000780c803 */
[----:B------:R-:W-:Y:S05]  /*0590*/  @!P0 BRA `(.L_x_13) ;  /* 0x00000004003c8947 */ /* 0x000fea0003800000 */
[C---:B------:R-:W-:Y:S02]  /*05a0*/  FSETP.NEU.FTZ.AND P2, PT, |R3|.reuse, +INF , PT ;  /* 0x7f8000000300780b */ /* 0x040fe40003f5d200 */
[----:B------:R-:W-:Y:S02]  /*05b0*/  FSETP.NEU.FTZ.AND P1, PT, |R0|, +INF , PT ;  /* 0x7f8000000000780b */ /* 0x000fe40003f3d200 */
[----:B------:R-:W-:-:S11]  /*05c0*/  FSETP.NEU.FTZ.AND P0, PT, |R3|, +INF , PT ;  /* 0x7f8000000300780b */ /* 0x000fd60003f1d200 */
[----:B------:R-:W-:Y:S05]  /*05d0*/  @!P1 BRA !P2, `(.L_x_13) ;  /* 0x00000004002c9947 */ /* 0x000fea0005000000 */
[----:B------:R-:W-:-:S04]  /*05e0*/  LOP3.LUT P2, RZ, R3, 0x7fffffff, RZ, 0xc0, !PT ;  /* 0x7fffffff03ff7812 */ /* 0x000fc8000784c0ff */
[----:B------:R-:W-:-:S13]  /*05f0*/  PLOP3.LUT P1, PT, P1, P2, PT, 0x2f, 0xf2 ;  /* 0x0000000000f2781c */ /* 0x000fda0000f24577 */
[----:B------:R-:W-:Y:S05]  /*0600*/  @P1 BRA `(.L_x_14) ;  /* 0x0000000400181947 */ /* 0x000fea0003800000 */
[----:B------:R-:W-:-:S04]  /*0610*/  LOP3.LUT P1, RZ, R6, 0x7fffffff, RZ, 0xc0, !PT ;  /* 0x7fffffff06ff7812 */ /* 0x000fc8000782c0ff */
[----:B------:R-:W-:-:S13]  /*0620*/  PLOP3.LUT P0, PT, P0, P1, PT, 0x2f, 0xf2 ;  /* 0x0000000000f2781c */ /* 0x000fda0000702577 */
[----:B------:R-:W-:Y:S05]  /*0630*/  @P0 BRA `(.L_x_15) ;  /* 0x0000000400000947 */ /* 0x000fea0003800000 */
[----:B------:R-:W-:Y:S02]  /*0640*/  ISETP.GE.AND P0, PT, R7, RZ, PT ;  /* 0x000000ff0700720c */ /* 0x000fe40003f06270 */
[----:B------:R-:W-:-:S11]  /*0650*/  ISETP.GE.AND P1, PT, R8, RZ, PT ;  /* 0x000000ff0800720c */ /* 0x000fd60003f26270 */
[----:B------:R-:W-:Y:S02]  /*0660*/  @P0 IMAD.MOV.U32 R5, RZ, RZ, RZ ;  /* 0x000000ffff050224 */ /* 0x000fe400078e00ff */
[----:B------:R-:W-:Y:S01]  /*0670*/  @!P0 FFMA R3, R3, 1.84467440737095516160e+19, RZ ;  /* 0x5f80000003038823 */ /* 0x000fe200000000ff */
[----:B------:R-:W-:Y:S02]  /*0680*/  @!P0 IMAD.MOV.U32 R5, RZ, RZ, -0x40 ;  /* 0xffffffc0ff058424 */ /* 0x000fe400078e00ff */
[----:B------:R-:W-:Y:S02]  /*0690*/  @!P1 FFMA R6, R0, 1.84467440737095516160e+19, RZ ;  /* 0x5f80000000069823 */ /* 0x000fe400000000ff */
[----:B------:R-:W-:-:S07]  /*06a0*/  @!P1 VIADD R5, R5, 0x40 ;  /* 0x0000004005059836 */ /* 0x000fce0000000000 */
.L_x_11:
[----:B------:R-:W-:Y:S01]  /*06b0*/  LEA R7, R13, 0xc0800000, 0x17 ;  /* 0xc08000000d077811 */ /* 0x000fe200078eb8ff */
[----:B------:R-:W-:Y:S04]  /*06c0*/  BSSY.RECONVERGENT B4, `(.L_x_16) ;  /* 0x0000036000047945 */ /* 0x000fe80003800200 */
[----:B------:R-:W-:Y:S02]  /*06d0*/  IMAD.IADD R7, R6, 0x1, -R7 ;  /* 0x0000000106077824 */ /* 0x000fe400078e0a07 */
[----:B------:R-:W-:Y:S02]  /*06e0*/  VIADD R6, R10, 0xffffff81 ;  /* 0xffffff810a067836 */ /* 0x000fe40000000000 */
[----:B------:R-:W0:Y:S01]  /*06f0*/  MUFU.RCP R8, R7 ;  /* 0x0000000700087308 */ /* 0x000e220000001000 */
[----:B------:R-:W-:Y:S01]  /*0700*/  FADD.FTZ R9, -R7, -RZ ;  /* 0x800000ff07097221 */ /* 0x000fe20000010100 */
[C---:B------:R-:W-:Y:S01]  /*0710*/  IMAD R0, R6.reuse, -0x800000, R3 ;  /* 0xff80000006007824 */ /* 0x040fe200078e0203 */
[----:B------:R-:W-:-:S05]  /*0720*/  IADD3 R6, PT, PT, R6, 0x7f, -R13 ;  /* 0x0000007f06067810 */ /* 0x000fca0007ffe80d */
[----:B------:R-:W-:Y:S02]  /*0730*/  IMAD.IADD R6, R6, 0x1, R5 ;  /* 0x0000000106067824 */ /* 0x000fe400078e0205 */
[----:B0-----:R-:W-:-:S04]  /*0740*/  FFMA R11, R8, R9, 1 ;  /* 0x3f800000080b7423 */ /* 0x001fc80000000009 */
[----:B------:R-:W-:-:S04]  /*0750*/  FFMA R10, R8, R11, R8 ;  /* 0x0000000b080a7223 */ /* 0x000fc80000000008 */
[----:B------:R-:W-:-:S04]  /*0760*/  FFMA R3, R0, R10, RZ ;  /* 0x0000000a00037223 */ /* 0x000fc800000000ff */
[----:B------:R-:W-:-:S04]  /*0770*/  FFMA R8, R9, R3, R0 ;  /* 0x0000000309087223 */ /* 0x000fc80000000000 */
[----:B------:R-:W-:-:S04]  /*0780*/  FFMA R11, R10, R8, R3 ;  /* 0x000000080a0b7223 */ /* 0x000fc80000000003 */
[----:B------:R-:W-:-:S04]  /*0790*/  FFMA R8, R9, R11, R0 ;  /* 0x0000000b09087223 */ /* 0x000fc80000000000 */
[----:B------:R-:W-:-:S05]  /*07a0*/  FFMA R0, R10, R8, R11 ;  /* 0x000000080a007223 */ /* 0x000fca000000000b */
[----:B------:R-:W-:-:S04]  /*07b0*/  SHF.R.U32.HI R3, RZ, 0x17, R0 ;  /* 0x00000017ff037819 */ /* 0x000fc80000011600 */
[----:B------:R-:W-:-:S05]  /*07c0*/  LOP3.LUT R3, R3, 0xff, RZ, 0xc0, !PT ;  /* 0x000000ff03037812 */ /* 0x000fca00078ec0ff */
[----:B------:R-:W-:-:S04]  /*07d0*/  IMAD.IADD R7, R3, 0x1, R6 ;  /* 0x0000000103077824 */ /* 0x000fc800078e0206 */
[----:B------:R-:W-:-:S05]  /*07e0*/  VIADD R3, R7, 0xffffffff ;  /* 0xffffffff07037836 */ /* 0x000fca0000000000 */
[----:B------:R-:W-:-:S13]  /*07f0*/  ISETP.GE.U32.AND P0, PT, R3, 0xfe, PT ;  /* 0x000000fe0300780c */ /* 0x000fda0003f06070 */
[----:B------:R-:W-:Y:S05]  /*0800*/  @!P0 BRA `(.L_x_17) ;  /* 0x0000000000808947 */ /* 0x000fea0003800000 */
[----:B------:R-:W-:-:S13]  /*0810*/  ISETP.GT.AND P0, PT, R7, 0xfe, PT ;  /* 0x000000fe0700780c */ /* 0x000fda0003f04270 */
[----:B------:R-:W-:Y:S05]  /*0820*/  @P0 BRA `(.L_x_18) ;  /* 0x00000000006c0947 */ /* 0x000fea0003800000 */
[----:B------:R-:W-:-:S13]  /*0830*/  ISETP.GE.AND P0, PT, R7, 0x1, PT ;  /* 0x000000010700780c */ /* 0x000fda0003f06270 */
[----:B------:R-:W-:Y:S05]  /*0840*/  @P0 BRA `(.L_x_19) ;  /* 0x0000000000740947 */ /* 0x000fea0003800000 */
[----:B------:R-:W-:Y:S02]  /*0850*/  ISETP.GE.AND P0, PT, R7, -0x18, PT ;  /* 0xffffffe80700780c */ /* 0x000fe40003f06270 */
[----:B------:R-:W-:-:S11]  /*0860*/  LOP3.LUT R0, R0, 0x80000000, RZ, 0xc0, !PT ;  /* 0x8000000000007812 */ /* 0x000fd600078ec0ff */
[----:B------:R-:W-:Y:S05]  /*0870*/  @!P0 BRA `(.L_x_19) ;  /* 0x0000000000688947 */ /* 0x000fea0003800000 */
[CCC-:B------:R-:W-:Y:S01]  /*0880*/  FFMA.RZ R3, R10.reuse, R8.reuse, R11.reuse ;  /* 0x000000080a037223 */ /* 0x1c0fe2000000c00b */
[CCC-:B------:R-:W-:Y:S01]  /*0890*/  FFMA.RM R6, R10.reuse, R8.reuse, R11.reuse ;  /* 0x000000080a067223 */ /* 0x1c0fe2000000400b */
[C---:B------:R-:W-:Y:S02]  /*08a0*/  ISETP.NE.AND P2, PT, R7.reuse, RZ, PT ;  /* 0x000000ff0700720c */ /* 0x040fe40003f45270 */
[----:B------:R-:W-:Y:S02]  /*08b0*/  ISETP.NE.AND P1, PT, R7, RZ, PT ;  /* 0x000000ff0700720c */ /* 0x000fe40003f25270 */
[----:B------:R-:W-:Y:S01]  /*08c0*/  LOP3.LUT R5, R3, 0x7fffff, RZ, 0xc0, !PT ;  /* 0x007fffff03057812 */ /* 0x000fe200078ec0ff */
[----:B------:R-:W-:Y:S01]  /*08d0*/  FFMA.RP R3, R10, R8, R11 ;  /* 0x000000080a037223 */ /* 0x000fe2000000800b */
[----:B------:R-:W-:Y:S02]  /*08e0*/  VIADD R8, R7, 0x20 ;  /* 0x0000002007087836 */ /* 0x000fe40000000000 */
[----:B------:R-:W-:Y:S01]  /*08f0*/  LOP3.LUT R5, R5, 0x800000, RZ, 0xfc, !PT ;  /* 0x0080000005057812 */ /* 0x000fe200078efcff */
[----:B------:R-:W-:Y:S01]  /*0900*/  IMAD.MOV R7, RZ, RZ, -R7 ;  /* 0x000000ffff077224 */ /* 0x000fe200078e0a07 */
[----:B------:R-:W-:-:S02]  /*0910*/  FSETP.NEU.FTZ.AND P0, PT, R3, R6, PT ;  /* 0x000000060300720b */ /* 0x000fc40003f1d000 */
[----:B------:R-:W-:Y:S02]  /*0920*/  SHF.L.U32 R8, R5, R8, RZ ;  /* 0x0000000805087219 */ /* 0x000fe400000006ff */
[----:B------:R-:W-:Y:S02]  /*0930*/  SEL R6, R7, RZ, P2 ;  /* 0x000000ff07067207 */ /* 0x000fe40001000000 */
[----:B------:R-:W-:Y:S02]  /*0940*/  ISETP.NE.AND P1, PT, R8, RZ, P1 ;  /* 0x000000ff0800720c */ /* 0x000fe40000f25270 */
[----:B------:R-:W-:Y:S02]  /*0950*/  SHF.R.U32.HI R6, RZ, R6, R5 ;  /* 0x00000006ff067219 */ /* 0x000fe40000011605 */
[----:B------:R-:W-:Y:S02]  /*0960*/  PLOP3.LUT P0, PT, P0, P1, PT, 0xf8, 0x8f ;  /* 0x00000000008f781c */ /* 0x000fe40000703f70 */
[----:B------:R-:W-:-:S02]  /*0970*/  SHF.R.U32.HI R8, RZ, 0x1, R6 ;  /* 0x00000001ff087819 */ /* 0x000fc40000011606 */
[----:B------:R-:W-:-:S04]  /*0980*/  SEL R3, RZ, 0x1, !P0 ;  /* 0x00000001ff037807 */ /* 0x000fc80004000000 */
[----:B------:R-:W-:-:S04]  /*0990*/  LOP3.LUT R3, R3, 0x1, R8, 0xf8, !PT ;  /* 0x0000000103037812 */ /* 0x000fc800078ef808 */
[----:B------:R-:W-:-:S05]  /*09a0*/  LOP3.LUT R3, R3, R6, RZ, 0xc0, !PT ;  /* 0x0000000603037212 */ /* 0x000fca00078ec0ff */
[----:B------:R-:W-:-:S05]  /*09b0*/  IMAD.IADD R3, R8, 0x1, R3 ;  /* 0x0000000108037824 */ /* 0x000fca00078e0203 */
[----:B------:R-:W-:Y:S01]  /*09c0*/  LOP3.LUT R0, R3, R0, RZ, 0xfc, !PT ;  /* 0x0000000003007212 */ /* 0x000fe200078efcff */
[----:B------:R-:W-:Y:S06]  /*09d0*/  BRA `(.L_x_19) ;  /* 0x0000000000107947 */ /* 0x000fec0003800000 */
.L_x_18:
[----:B------:R-:W-:-:S04]  /*09e0*/  LOP3.LUT R0, R0, 0x80000000, RZ, 0xc0, !PT ;  /* 0x8000000000007812 */ /* 0x000fc800078ec0ff */
[----:B------:R-:W-:Y:S01]  /*09f0*/  LOP3.LUT R0, R0, 0x7f800000, RZ, 0xfc, !PT ;  /* 0x7f80000000007812 */ /* 0x000fe200078efcff */
[----:B------:R-:W-:Y:S06]  /*0a00*/  BRA `(.L_x_19) ;  /* 0x0000000000047947 */ /* 0x000fec0003800000 */
.L_x_17:
[----:B------:R-:W-:-:S07]  /*0a10*/  IMAD R0, R6, 0x800000, R0 ;  /* 0x0080000006007824 */ /* 0x000fce00078e0200 */
.L_x_19:
[----:B------:R-:W-:Y:S05]  /*0a20*/  BSYNC.RECONVERGENT B4 ;  /* 0x0000000000047941 */ /* 0x000fea0003800200 */
.L_x_16:
[----:B------:R-:W-:Y:S05]  /*0a30*/  BRA `(.L_x_20) ;  /* 0x0000000000207947 */ /* 0x000fea0003800000 */
.L_x_15:
[----:B------:R-:W-:-:S04]  /*0a40*/  LOP3.LUT R0, R6, 0x80000000, R3, 0x48, !PT ;  /* 0x8000000006007812 */ /* 0x000fc800078e4803 */
[----:B------:R-:W-:Y:S01]  /*0a50*/  LOP3.LUT R0, R0, 0x7f800000, RZ, 0xfc, !PT ;  /* 0x7f80000000007812 */ /* 0x000fe200078efcff */
[----:B------:R-:W-:Y:S06]  /*0a60*/  BRA `(.L_x_20) ;  /* 0x0000000000147947 */ /* 0x000fec0003800000 */
.L_x_14:
[----:B------:R-:W-:Y:S01]  /*0a70*/  LOP3.LUT R0, R6, 0x80000000, R3, 0x48, !PT ;  /* 0x8000000006007812 */ /* 0x000fe200078e4803 */
[----:B------:R-:W-:Y:S06]  /*0a80*/  BRA `(.L_x_20) ;  /* 0x00000000000c7947 */ /* 0x000fec0003800000 */
.L_x_13:
[----:B------:R-:W0:Y:S01]  /*0a90*/  MUFU.RSQ R0, -QNAN ;  /* 0xffc0000000007908 */ /* 0x000e220000001400 */
[----:B------:R-:W-:Y:S05]  /*0aa0*/  BRA `(.L_x_20) ;  /* 0x0000000000047947 */ /* 0x000fea0003800000 */
.L_x_12:
[----:B------:R-:W-:-:S07]  /*0ab0*/  FADD.FTZ R0, R3, R0 ;  /* 0x0000000003007221 */ /* 0x000fce0000010000 */
.L_x_20:
[----:B------:R-:W-:Y:S05]  /*0ac0*/  BSYNC.RECONVERGENT B3 ;  /* 0x0000000000037941 */ /* 0x000fea0003800200 */
.L_x_10:
[----:B------:R-:W-:-:S04]  /*0ad0*/  IMAD.MOV.U32 R5, RZ, RZ, 0x0 ;  /* 0x00000000ff057424 */ /* 0x000fc800078e00ff */
[----:B0-----:R-:W-:Y:S05]  /*0ae0*/  RET.REL.NODEC R4 `(_Z7stencilPfS_) ;  /* 0xfffffff404447950 */ /* 0x001fea0003c3ffff */
.L_x_21:
[----:B------:R-:W-:-:S00]  /*0af0*/  BRA `(.L_x_21) ;  /* 0xfffffffc00fc7947 */ /* 0x000fc0000383ffff */
[----:B------:R-:W-:-:S00]  /*0b00*/  NOP ;  /* 0x0000000000007918 */ /* 0x000fc00000000000 */
[----:B------:R-:W-:-:S00]  /*0b10*/  NOP ;  /* 0x0000000000007918 */ /* 0x000fc00000000000 */
[----:B------:R-:W-:-:S00]  /*0b20*/  NOP ;  /* 0x0000000000007918 */ /* 0x000fc00000000000 */
[----:B------:R-:W-:-:S00]  /*0b30*/  NOP ;  /* 0x0000000000007918 */ /* 0x000fc00000000000 */
[----:B------:R-:W-:-:S00]  /*0b40*/  NOP ;  /* 0x0000000000007918 */ /* 0x000fc00000000000 */
[----:B------:R-:W-:-:S00]  /*0b50*/  NOP ;  /* 0x0000000000007918 */ /* 0x000fc00000000000 */
[----:B------:R-:W-:-:S00]  /*0b60*/  NOP ;  /* 0x0000000000007918 */ /* 0x000fc00000000000 */
[----:B------:R-:W-:-:S00]  /*0b70*/  NOP ;  /* 0x0000000000007918 */ /* 0x000fc00000000000 */
.L_x_22:


//--------------------- .nv.shared.reserved.0     --------------------------
	.section	.nv.shared.reserved.0,"aw",@nobits
	.weak		__nv_reservedSMEM_offset_0_alias
	.size		__nv_reservedSMEM_offset_0_alias, 0, 64
	.other		__nv_reservedSMEM_offset_0_alias,@"STO_CUDA_RESERVED_SHARED STV_DEFAULT"
__nv_reservedSMEM_offset_0_alias:
	.zero		0
	.zero		64


//--------------------- .nv.constant0._Z7stencilPfS_ --------------------------
	.section	.nv.constant0._Z7stencilPfS_,"a",@progbits
	.sectionflags	@""
	.align	4
.nv.constant0._Z7stencilPfS_:
	.zero		912


//--------------------- SYMBOLS --------------------------

	.type		.nv.reservedSmem.offset0,@object
	.size		.nv.reservedSmem.offset0,0x4
